//
// Generated by NVIDIA NVVM Compiler
//
// Compiler Build ID: CL-36424714
// Cuda compilation tools, release 13.0, V13.0.88
// Based on NVVM 20.0.0
//

.version 9.0
.target sm_100
.address_size 64

	// .globl	_Z14stencil_kernelPfS_j
// _ZZ14stencil_kernelPfS_jE8s_inCurr has been demoted

.visible .entry _Z14stencil_kernelPfS_j(
	.param .u64 .ptr .align 1 _Z14stencil_kernelPfS_j_param_0,
	.param .u64 .ptr .align 1 _Z14stencil_kernelPfS_j_param_1,
	.param .u32 _Z14stencil_kernelPfS_j_param_2
)
{
	.reg .pred 	%p<57>;
	.reg .b32 	%r<78>;
	.reg .b32 	%f<44>;
	.reg .b64 	%rd<17>;
	// demoted variable
	.shared .align 4 .b8 _ZZ14stencil_kernelPfS_jE8s_inCurr[1024];
	ld.param.u64 	%rd3, [_Z14stencil_kernelPfS_j_param_0];
	ld.param.u64 	%rd4, [_Z14stencil_kernelPfS_j_param_1];
	ld.param.u32 	%r29, [_Z14stencil_kernelPfS_j_param_2];
	cvta.to.global.u64 	%rd1, %rd4;
	cvta.to.global.u64 	%rd2, %rd3;
	mov.u32 	%r30, %ctaid.z;
	mul.lo.s32 	%r2, %r30, 14;
	mov.u32 	%r31, %ctaid.y;
	mul.lo.s32 	%r3, %r31, 14;
	mov.u32 	%r4, %tid.y;
	add.s32 	%r32, %r3, %r4;
	add.s32 	%r6, %r32, -1;
	setp.eq.s32 	%p2, %r32, 0;
	mov.u32 	%r33, %ctaid.x;
	mul.lo.s32 	%r7, %r33, 14;
	mov.u32 	%r8, %tid.x;
	add.s32 	%r34, %r8, %r7;
	add.s32 	%r9, %r34, -1;
	setp.eq.s32 	%p3, %r30, 0;
	add.s32 	%r10, %r2, -1;
	setp.ge.u32 	%p4, %r10, %r29;
	or.pred  	%p5, %p3, %p2;
	or.pred  	%p6, %p5, %p4;
	setp.ge.u32 	%p7, %r6, %r29;
	or.pred  	%p8, %p6, %p7;
	setp.lt.s32 	%p9, %r9, 0;
	or.pred  	%p10, %p9, %p8;
	setp.ge.u32 	%p11, %r9, %r29;
	or.pred  	%p12, %p11, %p10;
	@%p12 bra 	$L__BB0_2;
	mad.lo.s32 	%r35, %r29, %r10, %r6;
	mad.lo.s32 	%r36, %r35, %r29, %r9;
	mul.wide.u32 	%rd5, %r36, 4;
	add.s64 	%rd6, %rd2, %rd5;
	ld.global.f32 	%f41, [%rd6];
$L__BB0_2:
	setp.ge.u32 	%p13, %r9, %r29;
	setp.lt.s32 	%p14, %r9, 0;
	setp.eq.s32 	%p15, %r32, 0;
	max.u32 	%r37, %r2, %r6;
	setp.ge.u32 	%p16, %r37, %r29;
	or.pred  	%p17, %p16, %p15;
	or.pred  	%p18, %p14, %p17;
	shl.b32 	%r38, %r4, 6;
	mov.u32 	%r39, _ZZ14stencil_kernelPfS_jE8s_inCurr;
	add.s32 	%r40, %r39, %r38;
	shl.b32 	%r41, %r8, 2;
	add.s32 	%r11, %r40, %r41;
	or.pred  	%p19, %p13, %p18;
	@%p19 bra 	$L__BB0_4;
	mad.lo.s32 	%r42, %r29, %r2, %r6;
	mad.lo.s32 	%r43, %r42, %r29, %r9;
	mul.wide.u32 	%rd7, %r43, 4;
	add.s64 	%rd8, %rd2, %rd7;
	ld.global.f32 	%f40, [%rd8];
	st.shared.f32 	[%r11], %f40;
$L__BB0_4:
	add.s32 	%r12, %r29, -1;
	add.s32 	%r45, %r4, -15;
	add.s32 	%r46, %r8, -15;
	min.u32 	%r47, %r45, %r46;
	setp.lt.u32 	%p1, %r47, -14;
	add.s32 	%r77, %r2, 1;
	add.s32 	%r48, %r2, 2;
	mad.lo.s32 	%r49, %r29, %r48, %r4;
	add.s32 	%r50, %r49, %r3;
	add.s32 	%r51, %r50, -1;
	mad.lo.s32 	%r52, %r29, %r51, %r8;
	add.s32 	%r76, %r52, %r7;
	mul.lo.s32 	%r53, %r29, %r29;
	shl.b32 	%r15, %r53, 1;
	mad.lo.s32 	%r54, %r29, %r2, %r29;
	add.s32 	%r55, %r4, %r54;
	add.s32 	%r56, %r55, %r3;
	add.s32 	%r57, %r56, -1;
	mad.lo.s32 	%r58, %r29, %r57, %r8;
	add.s32 	%r74, %r58, %r7;
	mul.lo.s32 	%r59, %r30, %r29;
	mad.lo.s32 	%r60, %r59, 14, %r4;
	add.s32 	%r61, %r60, %r3;
	add.s32 	%r62, %r61, -1;
	mad.lo.s32 	%r63, %r29, %r62, %r8;
	add.s32 	%r73, %r63, %r7;
	mov.b32 	%r75, 2;
$L__BB0_5:
	setp.ge.u32 	%p20, %r9, %r29;
	setp.lt.s32 	%p21, %r9, 0;
	setp.eq.s32 	%p22, %r32, 0;
	max.u32 	%r64, %r77, %r6;
	setp.ge.u32 	%p23, %r64, %r29;
	or.pred  	%p24, %p23, %p22;
	or.pred  	%p25, %p21, %p24;
	or.pred  	%p26, %p25, %p20;
	@%p26 bra 	$L__BB0_7;
	add.s32 	%r65, %r74, -1;
	mul.wide.u32 	%rd9, %r65, 4;
	add.s64 	%rd10, %rd2, %rd9;
	ld.global.f32 	%f42, [%rd10];
$L__BB0_7:
	mov.f32 	%f9, %f42;
	setp.lt.u32 	%p27, %r6, %r12;
	setp.gt.u32 	%p28, %r32, 1;
	bar.sync 	0;
	setp.ne.s32 	%p29, %r77, 1;
	add.s32 	%r66, %r77, -1;
	setp.lt.u32 	%p30, %r66, %r12;
	and.pred  	%p31, %p29, %p30;
	and.pred  	%p32, %p28, %p31;
	and.pred  	%p33, %p32, %p27;
	setp.gt.s32 	%p34, %r9, 0;
	setp.lt.u32 	%p35, %r9, %r12;
	and.pred  	%p36, %p34, %p35;
	and.pred  	%p37, %p33, %p36;
	not.pred 	%p38, %p37;
	or.pred  	%p39, %p38, %p1;
	@%p39 bra 	$L__BB0_9;
	ld.shared.f32 	%f15, [%r11+-4];
	mul.f32 	%f16, %f15, 0f3D872B02;
	fma.rn.f32 	%f17, %f40, 0f3F19999A, %f16;
	ld.shared.f32 	%f18, [%r11+4];
	fma.rn.f32 	%f19, %f18, 0f3D872B02, %f17;
	ld.shared.f32 	%f20, [%r11+-64];
	fma.rn.f32 	%f21, %f20, 0f3D872B02, %f19;
	ld.shared.f32 	%f22, [%r11+64];
	fma.rn.f32 	%f23, %f22, 0f3D872B02, %f21;
	fma.rn.f32 	%f24, %f41, 0f3D872B02, %f23;
	fma.rn.f32 	%f25, %f9, 0f3D872B02, %f24;
	add.s32 	%r67, %r73, -1;
	mul.wide.u32 	%rd11, %r67, 4;
	add.s64 	%rd12, %rd1, %rd11;
	st.global.f32 	[%rd12], %f25;
$L__BB0_9:
	setp.ge.u32 	%p40, %r9, %r29;
	setp.lt.s32 	%p41, %r9, 0;
	setp.eq.s32 	%p42, %r32, 0;
	bar.sync 	0;
	st.shared.f32 	[%r11], %f9;
	add.s32 	%r68, %r77, 1;
	max.u32 	%r69, %r68, %r6;
	setp.ge.u32 	%p43, %r69, %r29;
	or.pred  	%p44, %p43, %p42;
	or.pred  	%p45, %p41, %p44;
	or.pred  	%p46, %p45, %p40;
	mov.f32 	%f42, %f9;
	@%p46 bra 	$L__BB0_11;
	add.s32 	%r70, %r76, -1;
	mul.wide.u32 	%rd13, %r70, 4;
	add.s64 	%rd14, %rd2, %rd13;
	ld.global.f32 	%f42, [%rd14];
$L__BB0_11:
	setp.gt.u32 	%p47, %r32, 1;
	bar.sync 	0;
	setp.lt.u32 	%p48, %r64, %r12;
	and.pred  	%p49, %p48, %p47;
	setp.gt.s32 	%p50, %r9, 0;
	setp.lt.u32 	%p51, %r9, %r12;
	and.pred  	%p52, %p50, %p51;
	and.pred  	%p53, %p49, %p52;
	not.pred 	%p54, %p53;
	or.pred  	%p55, %p54, %p1;
	@%p55 bra 	$L__BB0_13;
	ld.shared.f32 	%f26, [%r11+-4];
	mul.f32 	%f27, %f26, 0f3D872B02;
	fma.rn.f32 	%f28, %f9, 0f3F19999A, %f27;
	ld.shared.f32 	%f29, [%r11+4];
	fma.rn.f32 	%f30, %f29, 0f3D872B02, %f28;
	ld.shared.f32 	%f31, [%r11+-64];
	fma.rn.f32 	%f32, %f31, 0f3D872B02, %f30;
	ld.shared.f32 	%f33, [%r11+64];
	fma.rn.f32 	%f34, %f33, 0f3D872B02, %f32;
	fma.rn.f32 	%f35, %f40, 0f3D872B02, %f34;
	fma.rn.f32 	%f36, %f42, 0f3D872B02, %f35;
	add.s32 	%r72, %r74, -1;
	mul.wide.u32 	%rd15, %r72, 4;
	add.s64 	%rd16, %rd1, %rd15;
	st.global.f32 	[%rd16], %f36;
$L__BB0_13:
	bar.sync 	0;
	st.shared.f32 	[%r11], %f42;
	add.s32 	%r77, %r77, 2;
	add.s32 	%r76, %r76, %r15;
	add.s32 	%r75, %r75, 2;
	add.s32 	%r74, %r74, %r15;
	add.s32 	%r73, %r73, %r15;
	setp.ne.s32 	%p56, %r75, 16;
	mov.f32 	%f40, %f42;
	mov.f32 	%f41, %f9;
	@%p56 bra 	$L__BB0_5;
	ret;

}


// ===== COMPILED SASS (sm_100) =====

	.target	sm_100

	.elftype	@"ET_EXEC"


//--------------------- .note.nv.tkinfo           --------------------------
	.section	.note.nv.tkinfo,"",@"SHT_NOTE"
	.sectionflags	@"SHF_NOTE_NV_TKINFO"
	.tkinfo
        /*0018*/ 	.word	0x00000002
        /*0030*/ 	.string	""
        /*0030*/ 	.string	"ptxas"
        /*0030*/ 	.string	"Cuda compilation tools, release 13.0, V13.0.88"
        /*0030*/ 	.string	"Build cuda_13.0.r13.0/compiler.36424714_0"
        /*0030*/ 	.string	"-arch sm_100 -m 64 "



//--------------------- .note.nv.cuinfo           --------------------------
	.section	.note.nv.cuinfo,"",@"SHT_NOTE"
	.sectionflags	@"SHF_NOTE_NV_CUINFO"
        /*0018*/ 	.short	0x0002
        /*001a*/ 	.short	0x0064
        /*001c*/ 	.short	0x0082
	.zero		2


//--------------------- .nv.info                  --------------------------
	.section	.nv.info,"",@"SHT_CUDA_INFO"
	.align	4


	//----- nvinfo : EIATTR_REGCOUNT
	.align		4
        /*0000*/ 	.byte	0x04, 0x2f
        /*0002*/ 	.short	(.L_1 - .L_0)
	.align		4
.L_0:
        /*0004*/ 	.word	index@(_Z14stencil_kernelPfS_j)
        /*0008*/ 	.word	0x0000001c


	//----- nvinfo : EIATTR_FRAME_SIZE
	.align		4
.L_1:
        /*000c*/ 	.byte	0x04, 0x11
        /*000e*/ 	.short	(.L_3 - .L_2)
	.align		4
.L_2:
        /*0010*/ 	.word	index@(_Z14stencil_kernelPfS_j)
        /*0014*/ 	.word	0x00000000


	//----- nvinfo : EIATTR_MIN_STACK_SIZE
	.align		4
.L_3:
        /*0018*/ 	.byte	0x04, 0x12
        /*001a*/ 	.short	(.L_5 - .L_4)
	.align		4
.L_4:
        /*001c*/ 	.word	index@(_Z14stencil_kernelPfS_j)
        /*0020*/ 	.word	0x00000000
.L_5:


//--------------------- .nv.compat                --------------------------
	.section	.nv.compat,"",@"SHT_CUDA_COMPAT_INFO"
	.align	4
        /*0000*/ 	.byte	0x02, 0x09, 0x00, 0x00, 0x02, 0x02, 0x01, 0x00, 0x02, 0x05, 0x05, 0x00, 0x03, 0x07, 0x01, 0x01
        /*0010*/ 	.byte	0x02, 0x03, 0x00, 0x00, 0x02, 0x06, 0x01, 0x00, 0x04, 0x0b, 0x08, 0x00, 0x09, 0x00, 0x00, 0x00
        /*0020*/ 	.byte	0x00, 0x00, 0x00, 0x00


//--------------------- .nv.info._Z14stencil_kernelPfS_j --------------------------
	.section	.nv.info._Z14stencil_kernelPfS_j,"",@"SHT_CUDA_INFO"
	.sectionflags	@""
	.align	4


	//----- nvinfo : EIATTR_CUDA_API_VERSION
	.align		4
        /*0000*/ 	.byte	0x04, 0x37
        /*0002*/ 	.short	(.L_7 - .L_6)
.L_6:
        /*0004*/ 	.word	0x00000082


	//----- nvinfo : EIATTR_KPARAM_INFO
	.align		4
.L_7:
        /*0008*/ 	.byte	0x04, 0x17
        /*000a*/ 	.short	(.L_9 - .L_8)
.L_8:
        /*000c*/ 	.word	0x00000000
        /*0010*/ 	.short	0x0002
        /*0012*/ 	.short	0x0010
        /*0014*/ 	.byte	0x00, 0xf0, 0x11, 0x00


	//----- nvinfo : EIATTR_KPARAM_INFO
	.align		4
.L_9:
        /*0018*/ 	.byte	0x04, 0x17
        /*001a*/ 	.short	(.L_11 - .L_10)
.L_10:
        /*001c*/ 	.word	0x00000000
        /*0020*/ 	.short	0x0001
        /*0022*/ 	.short	0x0008
        /*0024*/ 	.byte	0x00, 0xf5, 0x21, 0x00


	//----- nvinfo : EIATTR_KPARAM_INFO
	.align		4
.L_11:
        /*0028*/ 	.byte	0x04, 0x17
        /*002a*/ 	.short	(.L_13 - .L_12)
.L_12:
        /*002c*/ 	.word	0x00000000
        /*0030*/ 	.short	0x0000
        /*0032*/ 	.short	0x0000
        /*0034*/ 	.byte	0x00, 0xf5, 0x21, 0x00


	//----- nvinfo : EIATTR_SPARSE_MMA_MASK
	.align		4
.L_13:
        /*0038*/ 	.byte	0x03, 0x50
        /*003a*/ 	.short	0x0000


	//----- nvinfo : EIATTR_MAXREG_COUNT
	.align		4
        /*003c*/ 	.byte	0x03, 0x1b
        /*003e*/ 	.short	0x00ff


	//----- nvinfo : EIATTR_NUM_BARRIERS
	.align		4
        /*0040*/ 	.byte	0x02, 0x4c
        /*0042*/ 	.byte	0x01
	.zero		1


	//----- nvinfo : EIATTR_MERCURY_ISA_VERSION
	.align		4
        /*0044*/ 	.byte	0x03, 0x5f
        /*0046*/ 	.short	0x0101


	//----- nvinfo : EIATTR_VRC_CTA_INIT_COUNT
	.align		4
        /*0048*/ 	.byte	0x02, 0x4a
	.zero		1
	.zero		1


	//----- nvinfo : EIATTR_EXIT_INSTR_OFFSETS
	.align		4
        /*004c*/ 	.byte	0x04, 0x1c
        /*004e*/ 	.short	(.L_15 - .L_14)


	//   ....[0]....
.L_14:
        /*0050*/ 	.word	0x00000930


	//----- nvinfo : EIATTR_CRS_STACK_SIZE
	.align		4
.L_15:
        /*0054*/ 	.byte	0x04, 0x1e
        /*0056*/ 	.short	(.L_17 - .L_16)
.L_16:
        /*0058*/ 	.word	0x00000000


	//----- nvinfo : EIATTR_CBANK_PARAM_SIZE
	.align		4
.L_17:
        /*005c*/ 	.byte	0x03, 0x19
        /*005e*/ 	.short	0x0014


	//----- nvinfo : EIATTR_PARAM_CBANK
	.align		4
        /*0060*/ 	.byte	0x04, 0x0a
        /*0062*/ 	.short	(.L_19 - .L_18)
	.align		4
.L_18:
        /*0064*/ 	.word	index@(.nv.constant0._Z14stencil_kernelPfS_j)
        /*0068*/ 	.short	0x0380
        /*006a*/ 	.short	0x0014


	//----- nvinfo : EIATTR_SW_WAR
	.align		4
.L_19:
        /*006c*/ 	.byte	0x04, 0x36
        /*006e*/ 	.short	(.L_21 - .L_20)
.L_20:
        /*0070*/ 	.word	0x00000008
.L_21:


//--------------------- .nv.callgraph             --------------------------
	.section	.nv.callgraph,"",@"SHT_CUDA_CALLGRAPH"
	.align	4
	.sectionentsize	8
	.align		4
        /*0000*/ 	.word	0x00000000
	.align		4
        /*0004*/ 	.word	0xffffffff
	.align		4
        /*0008*/ 	.word	0x00000000
	.align		4
        /*000c*/ 	.word	0xfffffffe
	.align		4
        /*0010*/ 	.word	0x00000000
	.align		4
        /*0014*/ 	.word	0xfffffffd
	.align		4
        /*0018*/ 	.word	0x00000000
	.align		4
        /*001c*/ 	.word	0xfffffffc


//--------------------- .text._Z14stencil_kernelPfS_j --------------------------
	.section	.text._Z14stencil_kernelPfS_j,"ax",@progbits
	.align	128
        .global         _Z14stencil_kernelPfS_j
        .type           _Z14stencil_kernelPfS_j,@function
        .size           _Z14stencil_kernelPfS_j,(.L_x_6 - _Z14stencil_kernelPfS_j)
        .other          _Z14stencil_kernelPfS_j,@"STO_CUDA_ENTRY STV_DEFAULT"
_Z14stencil_kernelPfS_j:
.text._Z14stencil_kernelPfS_j:
[----:B------:R-:W-:Y:S01]  /*0000*/  LDC R1, c[0x0][0x37c] ;  /* 0x0000df00ff017b82 */ /* 0x000fe20000000800 */
[----:B------:R-:W0:Y:S07]  /*0010*/  S2R R5, SR_CTAID.Y ;  /* 0x0000000000057919 */ /* 0x000e2e0000002600 */
[----:B------:R-:W1:Y:S01]  /*0020*/  S2UR UR7, SR_CTAID.Z ;  /* 0x00000000000779c3 */ /* 0x000e620000002700 */
[----:B------:R-:W2:Y:S01]  /*0030*/  LDCU.64 UR8, c[0x0][0x358] ;  /* 0x00006b00ff0877ac */ /* 0x000ea20008000a00 */
[----:B------:R-:W0:Y:S01]  /*0040*/  S2R R6, SR_TID.Y ;  /* 0x0000000000067919 */ /* 0x000e220000002200 */
[----:B------:R-:W3:Y:S05]  /*0050*/  S2R R16, SR_CTAID.X ;  /* 0x0000000000107919 */ /* 0x000eea0000002500 */
[----:B------:R-:W4:Y:S01]  /*0060*/  LDC R21, c[0x0][0x390] ;  /* 0x0000e400ff157b82 */ /* 0x000f220000000800 */
[----:B------:R-:W3:Y:S01]  /*0070*/  S2R R4, SR_TID.X ;  /* 0x0000000000047919 */ /* 0x000ee20000002100 */
[----:B-1----:R-:W-:-:S04]  /*0080*/  UIMAD UR4, UR7, 0xe, URZ ;  /* 0x0000000e070478a4 */ /* 0x002fc8000f8e02ff */
[----:B------:R-:W-:Y:S01]  /*0090*/  UIADD3 UR5, UPT, UPT, UR4, -0x1, URZ ;  /* 0xffffffff04057890 */ /* 0x000fe2000fffe0ff */
[----:B0-----:R-:W-:-:S05]  /*00a0*/  IMAD R18, R5, 0xe, R6 ;  /* 0x0000000e05127824 */ /* 0x001fca00078e0206 */
[C---:B------:R-:W-:Y:S02]  /*00b0*/  IADD3 R0, PT, PT, R18.reuse, -0x1, RZ ;  /* 0xffffffff12007810 */ /* 0x040fe40007ffe0ff */
[----:B------:R-:W-:Y:S01]  /*00c0*/  ISETP.NE.AND P0, PT, R18, RZ, PT ;  /* 0x000000ff1200720c */ /* 0x000fe20003f05270 */
[----:B---3--:R-:W-:Y:S01]  /*00d0*/  IMAD R8, R16, 0xe, R4 ;  /* 0x0000000e10087824 */ /* 0x008fe200078e0204 */
[----:B------:R-:W-:Y:S02]  /*00e0*/  VIMNMX.U32 R2, PT, PT, R0, UR4, !PT ;  /* 0x0000000400027c48 */ /* 0x000fe4000ffe0000 */
[----:B------:R-:W-:Y:S02]  /*00f0*/  ISETP.EQ.OR P2, PT, RZ, UR7, !P0 ;  /* 0x00000007ff007c0c */ /* 0x000fe4000c742670 */
[----:B------:R-:W-:Y:S02]  /*0100*/  IADD3 R8, PT, PT, R8, -0x1, RZ ;  /* 0xffffffff08087810 */ /* 0x000fe40007ffe0ff */
[----:B----4-:R-:W-:-:S02]  /*0110*/  ISETP.GE.U32.OR P1, PT, R2, R21, !P0 ;  /* 0x000000150200720c */ /* 0x010fc40004726470 */
[----:B------:R-:W-:Y:S02]  /*0120*/  ISETP.LE.U32.OR P2, PT, R21, UR5, P2 ;  /* 0x0000000515007c0c */ /* 0x000fe40009743470 */
[----:B------:R-:W-:Y:S02]  /*0130*/  ISETP.LT.OR P1, PT, R8, RZ, P1 ;  /* 0x000000ff0800720c */ /* 0x000fe40000f21670 */
[-C--:B------:R-:W-:Y:S02]  /*0140*/  ISETP.GE.U32.OR P2, PT, R0, R21.reuse, P2 ;  /* 0x000000150000720c */ /* 0x080fe40001746470 */
[C---:B------:R-:W-:Y:S02]  /*0150*/  ISETP.GE.U32.OR P1, PT, R8.reuse, R21, P1 ;  /* 0x000000150800720c */ /* 0x040fe40000f26470 */
[----:B------:R-:W-:-:S04]  /*0160*/  ISETP.LT.OR P2, PT, R8, RZ, P2 ;  /* 0x000000ff0800720c */ /* 0x000fc80001741670 */
[----:B------:R-:W-:-:S07]  /*0170*/  ISETP.GE.U32.OR P2, PT, R8, R21, P2 ;  /* 0x000000150800720c */ /* 0x000fce0001746470 */
[----:B------:R-:W0:Y:S01]  /*0180*/  @!P1 LDC.64 R10, c[0x0][0x380] ;  /* 0x0000e000ff0a9b82 */ /* 0x000e220000000a00 */
[----:B------:R-:W-:-:S04]  /*0190*/  @!P1 IMAD R2, R21, UR4, R0 ;  /* 0x0000000415029c24 */ /* 0x000fc8000f8e0200 */
[----:B------:R-:W-:-:S03]  /*01a0*/  @!P1 IMAD R7, R2, R21, R8 ;  /* 0x0000001502079224 */ /* 0x000fc600078e0208 */
[----:B------:R-:W1:Y:S08]  /*01b0*/  S2UR UR6, SR_CgaCtaId ;  /* 0x00000000000679c3 */ /* 0x000e700000008800 */
[----:B------:R-:W3:Y:S01]  /*01c0*/  @!P2 LDC.64 R2, c[0x0][0x380] ;  /* 0x0000e000ff02ab82 */ /* 0x000ee20000000a00 */
[----:B0-----:R-:W-:-:S05]  /*01d0*/  @!P1 IMAD.WIDE.U32 R10, R7, 0x4, R10 ;  /* 0x00000004070a9825 */ /* 0x001fca00078e000a */
[----:B--2---:R0:W2:Y:S01]  /*01e0*/  @!P1 LDG.E R13, desc[UR8][R10.64] ;  /* 0x000000080a0d9981 */ /* 0x0040a2000c1e1900 */
[----:B------:R-:W-:Y:S01]  /*01f0*/  @!P2 IMAD R7, R21, UR5, R0 ;  /* 0x000000051507ac24 */ /* 0x000fe2000f8e0200 */
[----:B------:R-:W-:Y:S02]  /*0200*/  UMOV UR5, 0x400 ;  /* 0x0000040000057882 */ /* 0x000fe40000000000 */
[----:B-1----:R-:W-:Y:S01]  /*0210*/  ULEA UR5, UR6, UR5, 0x18 ;  /* 0x0000000506057291 */ /* 0x002fe2000f8ec0ff */
[----:B------:R-:W-:Y:S01]  /*0220*/  @!P2 IMAD R7, R7, R21, R8 ;  /* 0x000000150707a224 */ /* 0x000fe200078e0208 */
[----:B------:R-:W-:-:S03]  /*0230*/  UIADD3 UR6, UPT, UPT, UR4, 0x2, URZ ;  /* 0x0000000204067890 */ /* 0x000fc6000fffe0ff */
[----:B---3--:R-:W-:Y:S01]  /*0240*/  @!P2 IMAD.WIDE.U32 R2, R7, 0x4, R2 ;  /* 0x000000040702a825 */ /* 0x008fe200078e0002 */
[----:B------:R-:W-:-:S03]  /*0250*/  LEA R7, R6, UR5, 0x6 ;  /* 0x0000000506077c11 */ /* 0x000fc6000f8e30ff */
[C---:B------:R-:W-:Y:S01]  /*0260*/  IMAD R15, R21.reuse, UR7, RZ ;  /* 0x00000007150f7c24 */ /* 0x040fe2000f8e02ff */
[----:B------:R-:W-:Y:S01]  /*0270*/  LEA R12, R4, R7, 0x2 ;  /* 0x00000007040c7211 */ /* 0x000fe200078e10ff */
[----:B------:R1:W5:Y:S01]  /*0280*/  @!P2 LDG.E R14, desc[UR8][R2.64] ;  /* 0x00000008020ea981 */ /* 0x000362000c1e1900 */
[----:B------:R-:W-:Y:S01]  /*0290*/  IMAD R9, R21, UR4, R21 ;  /* 0x0000000415097c24 */ /* 0x000fe2000f8e0215 */
[----:B------:R-:W-:Y:S01]  /*02a0*/  UIADD3 UR4, UPT, UPT, UR4, 0x1, URZ ;  /* 0x0000000104047890 */ /* 0x000fe2000fffe0ff */
[--C-:B------:R-:W-:Y:S01]  /*02b0*/  IMAD R22, R15, 0xe, R6.reuse ;  /* 0x0000000e0f167824 */ /* 0x100fe200078e0206 */
[C---:B------:R-:W-:Y:S01]  /*02c0*/  IADD3 R15, PT, PT, R21.reuse, -0x1, RZ ;  /* 0xffffffff150f7810 */ /* 0x040fe20007ffe0ff */
[--C-:B0-----:R-:W-:Y:S01]  /*02d0*/  IMAD R10, R21, UR6, R6.reuse ;  /* 0x00000006150a7c24 */ /* 0x101fe2000f8e0206 */
[----:B------:R-:W0:Y:S01]  /*02e0*/  LDCU UR5, c[0x0][0x390] ;  /* 0x00007200ff0577ac */ /* 0x000e220008000800 */
[----:B------:R-:W-:Y:S01]  /*02f0*/  IMAD.IADD R20, R9, 0x1, R6 ;  /* 0x0000000109147824 */ /* 0x000fe200078e0206 */
[----:B------:R-:W-:Y:S01]  /*0300*/  MOV R19, UR4 ;  /* 0x0000000400137c02 */ /* 0x000fe20008000f00 */
[C---:B------:R-:W-:Y:S01]  /*0310*/  IMAD R22, R5.reuse, 0xe, R22 ;  /* 0x0000000e05167824 */ /* 0x040fe200078e0216 */
[----:B-1----:R-:W1:Y:S01]  /*0320*/  LDC.64 R2, c[0x0][0x388] ;  /* 0x0000e200ff027b82 */ /* 0x002e620000000a00 */
[C---:B------:R-:W-:Y:S01]  /*0330*/  IMAD R10, R5.reuse, 0xe, R10 ;  /* 0x0000000e050a7824 */ /* 0x040fe200078e020a */
[----:B------:R-:W-:Y:S01]  /*0340*/  UMOV UR4, 0x2 ;  /* 0x0000000200047882 */ /* 0x000fe20000000000 */
[----:B------:R-:W-:Y:S01]  /*0350*/  IMAD R20, R5, 0xe, R20 ;  /* 0x0000000e05147824 */ /* 0x000fe200078e0214 */
[----:B------:R-:W-:Y:S01]  /*0360*/  IADD3 R22, PT, PT, R22, -0x1, RZ ;  /* 0xffffffff16167810 */ /* 0x000fe20007ffe0ff */
[----:B------:R-:W-:Y:S01]  /*0370*/  VIADD R11, R4, 0xfffffff1 ;  /* 0xfffffff1040b7836 */ /* 0x000fe20000000000 */
[----:B------:R-:W-:Y:S01]  /*0380*/  IADD3 R10, PT, PT, R10, -0x1, RZ ;  /* 0xffffffff0a0a7810 */ /* 0x000fe20007ffe0ff */
[----:B------:R-:W-:-:S02]  /*0390*/  VIADD R20, R20, 0xffffffff ;  /* 0xffffffff14147836 */ /* 0x000fc40000000000 */
[-CC-:B------:R-:W-:Y:S01]  /*03a0*/  IMAD R7, R22, R21.reuse, R4.reuse ;  /* 0x0000001516077224 */ /* 0x180fe200078e0204 */
[----:B------:R-:W-:Y:S01]  /*03b0*/  VIADDMNMX.U32 R11, R6, 0xfffffff1, R11, PT ;  /* 0xfffffff1060b7846 */ /* 0x000fe2000380000b */
[-CC-:B------:R-:W-:Y:S02]  /*03c0*/  IMAD R9, R10, R21.reuse, R4.reuse ;  /* 0x000000150a097224 */ /* 0x180fe400078e0204 */
[----:B------:R-:W-:Y:S02]  /*03d0*/  IMAD R5, R20, R21, R4 ;  /* 0x0000001514057224 */ /* 0x000fe400078e0204 */
[C---:B------:R-:W-:Y:S02]  /*03e0*/  IMAD R10, R16.reuse, 0xe, R7 ;  /* 0x0000000e100a7824 */ /* 0x040fe400078e0207 */
[C---:B------:R-:W-:Y:S02]  /*03f0*/  IMAD R9, R16.reuse, 0xe, R9 ;  /* 0x0000000e10097824 */ /* 0x040fe400078e0209 */
[----:B------:R-:W-:-:S02]  /*0400*/  IMAD R16, R16, 0xe, R5 ;  /* 0x0000000e10107824 */ /* 0x000fc400078e0205 */
[----:B------:R-:W-:Y:S01]  /*0410*/  IMAD R21, R21, R21, RZ ;  /* 0x0000001515157224 */ /* 0x000fe200078e02ff */
[----:B012---:R2:W-:Y:S06]  /*0420*/  @!P1 STS [R12], R13 ;  /* 0x0000000d0c009388 */ /* 0x0075ec0000000800 */
.L_x_4:
[----:B------:R-:W-:-:S04]  /*0430*/  VIMNMX.U32 R20, PT, PT, R0, R19, !PT ;  /* 0x0000001300147248 */ /* 0x000fc80007fe0000 */
[----:B------:R-:W-:-:S04]  /*0440*/  ISETP.GE.U32.OR P0, PT, R20, UR5, !P0 ;  /* 0x0000000514007c0c */ /* 0x000fc8000c706470 */
[----:B------:R-:W-:-:S04]  /*0450*/  ISETP.LT.OR P0, PT, R8, RZ, P0 ;  /* 0x000000ff0800720c */ /* 0x000fc80000701670 */
[----:B------:R-:W-:-:S13]  /*0460*/  ISETP.GE.U32.OR P0, PT, R8, UR5, P0 ;  /* 0x0000000508007c0c */ /* 0x000fda0008706470 */
[----:B01----:R-:W0:Y:S01]  /*0470*/  @!P0 LDC.64 R4, c[0x0][0x380] ;  /* 0x0000e000ff048b82 */ /* 0x003e220000000a00 */
[----:B------:R-:W-:-:S04]  /*0480*/  @!P0 VIADD R7, R16, 0xffffffff ;  /* 0xffffffff10078836 */ /* 0x000fc80000000000 */
[----:B0-----:R-:W-:-:S05]  /*0490*/  @!P0 IMAD.WIDE.U32 R4, R7, 0x4, R4 ;  /* 0x0000000407048825 */ /* 0x001fca00078e0004 */
[----:B---3--:R0:W3:Y:S01]  /*04a0*/  @!P0 LDG.E R17, desc[UR8][R4.64] ;  /* 0x0000000804118981 */ /* 0x0080e2000c1e1900 */
[C---:B------:R-:W-:Y:S01]  /*04b0*/  VIADDMNMX.U32 R6, R19.reuse, 0x1, R0, !PT ;  /* 0x0000000113067846 */ /* 0x040fe20007800000 */
[----:B------:R-:W-:Y:S01]  /*04c0*/  BSSY.RECONVERGENT B0, `(.L_x_0) ;  /* 0x0000022000007945 */ /* 0x000fe20003800200 */
[----:B------:R-:W-:Y:S01]  /*04d0*/  BAR.SYNC.DEFER_BLOCKING 0x0 ;  /* 0x0000000000007b1d */ /* 0x000fe20000010000 */
[----:B------:R-:W-:Y:S02]  /*04e0*/  ISETP.NE.AND P0, PT, R18, RZ, PT ;  /* 0x000000ff1200720c */ /* 0x000fe40003f05270 */
[----:B------:R-:W-:Y:S02]  /*04f0*/  ISETP.GE.U32.AND P3, PT, R8, R15, PT ;  /* 0x0000000f0800720c */ /* 0x000fe40003f66070 */
[----:B------:R-:W-:Y:S02]  /*0500*/  ISETP.GE.U32.OR P1, PT, R6, UR5, !P0 ;  /* 0x0000000506007c0c */ /* 0x000fe4000c726470 */
[----:B------:R-:W-:-:S02]  /*0510*/  IADD3 R6, PT, PT, R19, -0x1, RZ ;  /* 0xffffffff13067810 */ /* 0x000fc40007ffe0ff */
[----:B------:R-:W-:Y:S02]  /*0520*/  ISETP.LT.OR P1, PT, R8, RZ, P1 ;  /* 0x000000ff0800720c */ /* 0x000fe40000f21670 */
[----:B------:R-:W-:Y:S02]  /*0530*/  ISETP.GE.U32.AND P2, PT, R6, R15, PT ;  /* 0x0000000f0600720c */ /* 0x000fe40003f46070 */
[C---:B------:R-:W-:Y:S02]  /*0540*/  ISETP.GE.U32.OR P1, PT, R8.reuse, UR5, P1 ;  /* 0x0000000508007c0c */ /* 0x040fe40008f26470 */
[----:B------:R-:W-:Y:S02]  /*0550*/  ISETP.NE.AND P2, PT, R19, 0x1, !P2 ;  /* 0x000000011300780c */ /* 0x000fe40005745270 */
[----:B------:R-:W-:Y:S02]  /*0560*/  ISETP.GT.AND P3, PT, R8, RZ, !P3 ;  /* 0x000000ff0800720c */ /* 0x000fe40005f64270 */
[----:B------:R-:W-:-:S04]  /*0570*/  ISETP.GT.U32.AND P2, PT, R18, 0x1, P2 ;  /* 0x000000011200780c */ /* 0x000fc80001744070 */
[----:B------:R-:W-:-:S03]  /*0580*/  ISETP.LT.U32.AND P2, PT, R0, R15, P2 ;  /* 0x0000000f0000720c */ /* 0x000fc60001741070 */
[----:B------:R-:W1:Y:S01]  /*0590*/  @!P1 LDC.64 R6, c[0x0][0x380] ;  /* 0x0000e000ff069b82 */ /* 0x000e620000000a00 */
[----:B------:R-:W-:Y:S02]  /*05a0*/  PLOP3.LUT P2, PT, P2, P3, PT, 0x80, 0x8 ;  /* 0x000000000008781c */ /* 0x000fe40001747070 */
[----:B0-----:R-:W-:Y:S02]  /*05b0*/  @!P1 IADD3 R5, PT, PT, R9, -0x1, RZ ;  /* 0xffffffff09059810 */ /* 0x001fe40007ffe0ff */
[----:B------:R-:W-:-:S03]  /*05c0*/  ISETP.LT.U32.OR P2, PT, R11, -0xe, !P2 ;  /* 0xfffffff20b00780c */ /* 0x000fc60005741470 */
[----:B-1----:R-:W-:-:S04]  /*05d0*/  @!P1 IMAD.WIDE.U32 R4, R5, 0x4, R6 ;  /* 0x0000000405049825 */ /* 0x002fc800078e0006 */
[----:B---3--:R-:W-:-:S06]  /*05e0*/  IMAD.MOV.U32 R22, RZ, RZ, R17 ;  /* 0x000000ffff167224 */ /* 0x008fcc00078e0011 */
[----:B------:R-:W-:Y:S05]  /*05f0*/  @P2 BRA `(.L_x_1) ;  /* 0x0000000000382947 */ /* 0x000fea0003800000 */
[----:B------:R-:W0:Y:S04]  /*0600*/  LDS R6, [R12+-0x4] ;  /* 0xfffffc000c067984 */ /* 0x000e280000000800 */
[----:B------:R-:W1:Y:S04]  /*0610*/  LDS R7, [R12+0x4] ;  /* 0x000004000c077984 */ /* 0x000e680000000800 */
[----:B------:R-:W3:Y:S04]  /*0620*/  LDS R23, [R12+-0x40] ;  /* 0xffffc0000c177984 */ /* 0x000ee80000000800 */
[----:B------:R-:W4:Y:S01]  /*0630*/  LDS R25, [R12+0x40] ;  /* 0x000040000c197984 */ /* 0x000f220000000800 */
[----:B0-----:R-:W-:-:S04]  /*0640*/  FMUL R6, R6, 0.065999999642372131348 ;  /* 0x3d872b0206067820 */ /* 0x001fc80000400000 */
[----:B------:R-:W-:-:S04]  /*0650*/  FFMA R6, R13, 0.60000002384185791016, R6 ;  /* 0x3f19999a0d067823 */ /* 0x000fc80000000006 */
[----:B-1----:R-:W-:Y:S01]  /*0660*/  FFMA R6, R7, 0.065999999642372131348, R6 ;  /* 0x3d872b0207067823 */ /* 0x002fe20000000006 */
[----:B------:R-:W-:-:S03]  /*0670*/  IADD3 R7, PT, PT, R10, -0x1, RZ ;  /* 0xffffffff0a077810 */ /* 0x000fc60007ffe0ff */
[----:B---3--:R-:W-:-:S04]  /*0680*/  FFMA R6, R23, 0.065999999642372131348, R6 ;  /* 0x3d872b0217067823 */ /* 0x008fc80000000006 */
[----:B----4-:R-:W-:Y:S01]  /*0690*/  FFMA R25, R25, 0.065999999642372131348, R6 ;  /* 0x3d872b0219197823 */ /* 0x010fe20000000006 */
[----:B------:R-:W-:-:S04]  /*06a0*/  IMAD.WIDE.U32 R6, R7, 0x4, R2 ;  /* 0x0000000407067825 */ /* 0x000fc800078e0002 */
[----:B-----5:R-:W-:-:S04]  /*06b0*/  FFMA R14, R14, 0.065999999642372131348, R25 ;  /* 0x3d872b020e0e7823 */ /* 0x020fc80000000019 */
[----:B------:R-:W-:-:S05]  /*06c0*/  FFMA R23, R17, 0.065999999642372131348, R14 ;  /* 0x3d872b0211177823 */ /* 0x000fca000000000e */
[----:B------:R0:W-:Y:S02]  /*06d0*/  STG.E desc[UR8][R6.64], R23 ;  /* 0x0000001706007986 */ /* 0x0001e4000c101908 */
.L_x_1:
[----:B------:R-:W-:Y:S05]  /*06e0*/  BSYNC.RECONVERGENT B0 ;  /* 0x0000000000007941 */ /* 0x000fea0003800200 */
.L_x_0:
[----:B------:R-:W-:Y:S06]  /*06f0*/  BAR.SYNC.DEFER_BLOCKING 0x0 ;  /* 0x0000000000007b1d */ /* 0x000fec0000010000 */
[----:B------:R1:W-:Y:S04]  /*0700*/  STS [R12], R17 ;  /* 0x000000110c007388 */ /* 0x0003e80000000800 */
[----:B-1----:R1:W5:Y:S01]  /*0710*/  @!P1 LDG.E R17, desc[UR8][R4.64] ;  /* 0x0000000804119981 */ /* 0x002362000c1e1900 */
[----:B------:R-:W-:Y:S01]  /*0720*/  BAR.SYNC.DEFER_BLOCKING 0x0 ;  /* 0x0000000000007b1d */ /* 0x000fe20000010000 */
[----:B------:R-:W-:-:S04]  /*0730*/  ISETP.GT.U32.AND P1, PT, R18, 0x1, PT ;  /* 0x000000011200780c */ /* 0x000fc80003f24070 */
[----:B------:R-:W-:Y:S01]  /*0740*/  ISETP.LT.U32.AND P1, PT, R20, R15, P1 ;  /* 0x0000000f1400720c */ /* 0x000fe20000f21070 */
[----:B------:R-:W-:Y:S03]  /*0750*/  BSSY.RECONVERGENT B0, `(.L_x_2) ;  /* 0x0000012000007945 */ /* 0x000fe60003800200 */
[----:B------:R-:W-:-:S04]  /*0760*/  PLOP3.LUT P1, PT, P1, P3, PT, 0x80, 0x8 ;  /* 0x000000000008781c */ /* 0x000fc80000f27070 */
[----:B------:R-:W-:-:S13]  /*0770*/  ISETP.LT.U32.OR P1, PT, R11, -0xe, !P1 ;  /* 0xfffffff20b00780c */ /* 0x000fda0004f21470 */
[----:B-1----:R-:W-:Y:S05]  /*0780*/  @P1 BRA `(.L_x_3) ;  /* 0x0000000000381947 */ /* 0x002fea0003800000 */
[----:B------:R-:W1:Y:S04]  /*0790*/  LDS R4, [R12+-0x4] ;  /* 0xfffffc000c047984 */ /* 0x000e680000000800 */
[----:B0-----:R-:W0:Y:S04]  /*07a0*/  LDS R6, [R12+0x4] ;  /* 0x000004000c067984 */ /* 0x001e280000000800 */
[----:B-----5:R-:W3:Y:S04]  /*07b0*/  LDS R14, [R12+-0x40] ;  /* 0xffffc0000c0e7984 */ /* 0x020ee80000000800 */
[----:B------:R-:W4:Y:S01]  /*07c0*/  LDS R20, [R12+0x40] ;  /* 0x000040000c147984 */ /* 0x000f220000000800 */
[----:B-1----:R-:W-:-:S04]  /*07d0*/  FMUL R5, R4, 0.065999999642372131348 ;  /* 0x3d872b0204057820 */ /* 0x002fc80000400000 */
[----:B------:R-:W-:-:S04]  /*07e0*/  FFMA R5, R22, 0.60000002384185791016, R5 ;  /* 0x3f19999a16057823 */ /* 0x000fc80000000005 */
[----:B0-----:R-:W-:-:S04]  /*07f0*/  FFMA R5, R6, 0.065999999642372131348, R5 ;  /* 0x3d872b0206057823 */ /* 0x001fc80000000005 */
[----:B---3--:R-:W-:-:S04]  /*0800*/  FFMA R5, R14, 0.065999999642372131348, R5 ;  /* 0x3d872b020e057823 */ /* 0x008fc80000000005 */
[----:B----4-:R-:W-:Y:S01]  /*0810*/  FFMA R20, R20, 0.065999999642372131348, R5 ;  /* 0x3d872b0214147823 */ /* 0x010fe20000000005 */
[----:B------:R-:W-:-:S03]  /*0820*/  IADD3 R5, PT, PT, R16, -0x1, RZ ;  /* 0xffffffff10057810 */ /* 0x000fc60007ffe0ff */
[----:B------:R-:W-:Y:S02]  /*0830*/  FFMA R20, R13, 0.065999999642372131348, R20 ;  /* 0x3d872b020d147823 */ /* 0x000fe40000000014 */
[----:B------:R-:W-:-:S04]  /*0840*/  IMAD.WIDE.U32 R4, R5, 0x4, R2 ;  /* 0x0000000405047825 */ /* 0x000fc800078e0002 */
[----:B------:R-:W-:-:S05]  /*0850*/  FFMA R7, R17, 0.065999999642372131348, R20 ;  /* 0x3d872b0211077823 */ /* 0x000fca0000000014 */
[----:B------:R1:W-:Y:S02]  /*0860*/  STG.E desc[UR8][R4.64], R7 ;  /* 0x0000000704007986 */ /* 0x0003e4000c101908 */
.L_x_3:
[----:B------:R-:W-:Y:S05]  /*0870*/  BSYNC.RECONVERGENT B0 ;  /* 0x0000000000007941 */ /* 0x000fea0003800200 */
.L_x_2:
[----:B------:R-:W-:Y:S01]  /*0880*/  BAR.SYNC.DEFER_BLOCKING 0x0 ;  /* 0x0000000000007b1d */ /* 0x000fe20000010000 */
[----:B------:R-:W-:Y:S01]  /*0890*/  UIADD3 UR4, UPT, UPT, UR4, 0x2, URZ ;  /* 0x0000000204047890 */ /* 0x000fe2000fffe0ff */
[----:B------:R-:W-:Y:S01]  /*08a0*/  VIADD R19, R19, 0x2 ;  /* 0x0000000213137836 */ /* 0x000fe20000000000 */
[C---:B------:R-:W-:Y:S01]  /*08b0*/  LEA R9, R21.reuse, R9, 0x1 ;  /* 0x0000000915097211 */ /* 0x040fe200078e08ff */
[C---:B------:R-:W-:Y:S01]  /*08c0*/  IMAD R10, R21.reuse, 0x2, R10 ;  /* 0x00000002150a7824 */ /* 0x040fe200078e020a */
[----:B------:R-:W-:Y:S01]  /*08d0*/  UISETP.NE.AND UP0, UPT, UR4, 0x10, UPT ;  /* 0x000000100400788c */ /* 0x000fe2000bf05270 */
[----:B------:R-:W-:Y:S02]  /*08e0*/  LEA R16, R21, R16, 0x1 ;  /* 0x0000001015107211 */ /* 0x000fe400078e08ff */
[----:B-----5:R-:W-:Y:S02]  /*08f0*/  MOV R14, R22 ;  /* 0x00000016000e7202 */ /* 0x020fe40000000f00 */
[----:B--2---:R-:W-:Y:S01]  /*0900*/  MOV R13, R17 ;  /* 0x00000011000d7202 */ /* 0x004fe20000000f00 */
[----:B------:R3:W-:Y:S03]  /*0910*/  STS [R12], R17 ;  /* 0x000000110c007388 */ /* 0x0007e60000000800 */
[----:B------:R-:W-:Y:S05]  /*0920*/  BRA.U UP0, `(.L_x_4) ;  /* 0xfffffff900c07547 */ /* 0x000fea000b83ffff */
[----:B------:R-:W-:Y:S05]  /*0930*/  EXIT ;  /* 0x000000000000794d */ /* 0x000fea0003800000 */
.L_x_5:
[----:B------:R-:W-:-:S00]  /*0940*/  BRA `(.L_x_5) ;  /* 0xfffffffc00fc7947 */ /* 0x000fc0000383ffff */
[----:B------:R-:W-:-:S00]  /*0950*/  NOP ;  /* 0x0000000000007918 */ /* 0x000fc00000000000 */
        /* <DEDUP_REMOVED lines=10> */
.L_x_6:


//--------------------- .nv.shared._Z14stencil_kernelPfS_j --------------------------
	.section	.nv.shared._Z14stencil_kernelPfS_j,"aw",@nobits
	.sectionflags	@""
	.align	4
.nv.shared._Z14stencil_kernelPfS_j:
	.zero		2048


//--------------------- .nv.shared.reserved.0     --------------------------
	.section	.nv.shared.reserved.0,"aw",@nobits
	.weak		__nv_reservedSMEM_offset_0_alias
	.size		__nv_reservedSMEM_offset_0_alias, 0, 64
	.other		__nv_reservedSMEM_offset_0_alias,@"STO_CUDA_RESERVED_SHARED STV_DEFAULT"
__nv_reservedSMEM_offset_0_alias:
	.zero		0
	.zero		64


//--------------------- .nv.constant0._Z14stencil_kernelPfS_j --------------------------
	.section	.nv.constant0._Z14stencil_kernelPfS_j,"a",@progbits
	.sectionflags	@""
	.align	4
.nv.constant0._Z14stencil_kernelPfS_j:
	.zero		916


//--------------------- SYMBOLS --------------------------

	.type		.nv.reservedSmem.offset0,@object
	.size		.nv.reservedSmem.offset0,0x4
	.type		.nv.reservedSmem.cap,@object
	.size		.nv.reservedSmem.cap,0x4
